//
// Generated by NVIDIA NVVM Compiler
//
// Compiler Build ID: CL-36424714
// Cuda compilation tools, release 13.0, V13.0.88
// Based on NVVM 20.0.0
//

.version 9.0
.target sm_100
.address_size 64

	// .globl	_Z10testKernelPfS_i

.visible .entry _Z10testKernelPfS_i(
	.param .u64 .ptr .align 1 _Z10testKernelPfS_i_param_0,
	.param .u64 .ptr .align 1 _Z10testKernelPfS_i_param_1,
	.param .u32 _Z10testKernelPfS_i_param_2
)
{
	.reg .pred 	%p<7>;
	.reg .b32 	%r<16>;
	.reg .b32 	%f<18>;
	.reg .b64 	%rd<9>;

	ld.param.u64 	%rd1, [_Z10testKernelPfS_i_param_0];
	ld.param.u64 	%rd2, [_Z10testKernelPfS_i_param_1];
	ld.param.u32 	%r9, [_Z10testKernelPfS_i_param_2];
	mov.u32 	%r10, %tid.x;
	mov.u32 	%r11, %ctaid.x;
	mov.u32 	%r12, %ntid.x;
	mad.lo.s32 	%r1, %r11, %r12, %r10;
	setp.ge.s32 	%p1, %r1, %r9;
	@%p1 bra 	$L__BB0_9;
	cvta.to.global.u64 	%rd3, %rd1;
	mul.wide.s32 	%rd4, %r1, 4;
	add.s64 	%rd5, %rd3, %rd4;
	ld.global.f32 	%f17, [%rd5];
	setp.lt.s32 	%p2, %r9, 1;
	@%p2 bra 	$L__BB0_8;
	and.b32  	%r2, %r9, 3;
	setp.lt.u32 	%p3, %r9, 4;
	@%p3 bra 	$L__BB0_5;
	and.b32  	%r13, %r9, 2147483644;
	neg.s32 	%r14, %r13;
$L__BB0_4:
	add.f32 	%f10, %f17, 0f3F800000;
	add.f32 	%f11, %f10, 0f3F800000;
	add.f32 	%f12, %f11, 0f3F800000;
	add.f32 	%f17, %f12, 0f3F800000;
	add.s32 	%r14, %r14, 4;
	setp.ne.s32 	%p4, %r14, 0;
	@%p4 bra 	$L__BB0_4;
$L__BB0_5:
	setp.eq.s32 	%p5, %r2, 0;
	@%p5 bra 	$L__BB0_8;
	neg.s32 	%r15, %r2;
$L__BB0_7:
	.pragma "nounroll";
	add.f32 	%f17, %f17, 0f3F800000;
	add.s32 	%r15, %r15, 1;
	setp.ne.s32 	%p6, %r15, 0;
	@%p6 bra 	$L__BB0_7;
$L__BB0_8:
	cvta.to.global.u64 	%rd6, %rd2;
	add.s64 	%rd8, %rd6, %rd4;
	st.global.f32 	[%rd8], %f17;
$L__BB0_9:
	ret;

}


// ===== COMPILED SASS (sm_100) =====

	.target	sm_100

	.elftype	@"ET_EXEC"


//--------------------- .note.nv.tkinfo           --------------------------
	.section	.note.nv.tkinfo,"",@"SHT_NOTE"
	.sectionflags	@"SHF_NOTE_NV_TKINFO"
	.tkinfo
        /*0018*/ 	.word	0x00000002
        /*0030*/ 	.string	""
        /*0030*/ 	.string	"ptxas"
        /*0030*/ 	.string	"Cuda compilation tools, release 13.0, V13.0.88"
        /*0030*/ 	.string	"Build cuda_13.0.r13.0/compiler.36424714_0"
        /*0030*/ 	.string	"-arch sm_100 -m 64 "



//--------------------- .note.nv.cuinfo           --------------------------
	.section	.note.nv.cuinfo,"",@"SHT_NOTE"
	.sectionflags	@"SHF_NOTE_NV_CUINFO"
        /*0018*/ 	.short	0x0002
        /*001a*/ 	.short	0x0064
        /*001c*/ 	.short	0x0082
	.zero		2


//--------------------- .nv.info                  --------------------------
	.section	.nv.info,"",@"SHT_CUDA_INFO"
	.align	4


	//----- nvinfo : EIATTR_REGCOUNT
	.align		4
        /*0000*/ 	.byte	0x04, 0x2f
        /*0002*/ 	.short	(.L_1 - .L_0)
	.align		4
.L_0:
        /*0004*/ 	.word	index@(_Z10testKernelPfS_i)
        /*0008*/ 	.word	0x00000008


	//----- nvinfo : EIATTR_FRAME_SIZE
	.align		4
.L_1:
        /*000c*/ 	.byte	0x04, 0x11
        /*000e*/ 	.short	(.L_3 - .L_2)
	.align		4
.L_2:
        /*0010*/ 	.word	index@(_Z10testKernelPfS_i)
        /*0014*/ 	.word	0x00000000


	//----- nvinfo : EIATTR_MIN_STACK_SIZE
	.align		4
.L_3:
        /*0018*/ 	.byte	0x04, 0x12
        /*001a*/ 	.short	(.L_5 - .L_4)
	.align		4
.L_4:
        /*001c*/ 	.word	index@(_Z10testKernelPfS_i)
        /*0020*/ 	.word	0x00000000
.L_5:


//--------------------- .nv.compat                --------------------------
	.section	.nv.compat,"",@"SHT_CUDA_COMPAT_INFO"
	.align	4
        /*0000*/ 	.byte	0x02, 0x09, 0x00, 0x00, 0x02, 0x02, 0x01, 0x00, 0x02, 0x05, 0x05, 0x00, 0x03, 0x07, 0x01, 0x01
        /*0010*/ 	.byte	0x02, 0x03, 0x00, 0x00, 0x02, 0x06, 0x01, 0x00, 0x04, 0x0b, 0x08, 0x00, 0x09, 0x00, 0x00, 0x00
        /*0020*/ 	.byte	0x00, 0x00, 0x00, 0x00


//--------------------- .nv.info._Z10testKernelPfS_i --------------------------
	.section	.nv.info._Z10testKernelPfS_i,"",@"SHT_CUDA_INFO"
	.sectionflags	@""
	.align	4


	//----- nvinfo : EIATTR_CUDA_API_VERSION
	.align		4
        /*0000*/ 	.byte	0x04, 0x37
        /*0002*/ 	.short	(.L_7 - .L_6)
.L_6:
        /*0004*/ 	.word	0x00000082


	//----- nvinfo : EIATTR_KPARAM_INFO
	.align		4
.L_7:
        /*0008*/ 	.byte	0x04, 0x17
        /*000a*/ 	.short	(.L_9 - .L_8)
.L_8:
        /*000c*/ 	.word	0x00000000
        /*0010*/ 	.short	0x0002
        /*0012*/ 	.short	0x0010
        /*0014*/ 	.byte	0x00, 0xf0, 0x11, 0x00


	//----- nvinfo : EIATTR_KPARAM_INFO
	.align		4
.L_9:
        /*0018*/ 	.byte	0x04, 0x17
        /*001a*/ 	.short	(.L_11 - .L_10)
.L_10:
        /*001c*/ 	.word	0x00000000
        /*0020*/ 	.short	0x0001
        /*0022*/ 	.short	0x0008
        /*0024*/ 	.byte	0x00, 0xf5, 0x21, 0x00


	//----- nvinfo : EIATTR_KPARAM_INFO
	.align		4
.L_11:
        /*0028*/ 	.byte	0x04, 0x17
        /*002a*/ 	.short	(.L_13 - .L_12)
.L_12:
        /*002c*/ 	.word	0x00000000
        /*0030*/ 	.short	0x0000
        /*0032*/ 	.short	0x0000
        /*0034*/ 	.byte	0x00, 0xf5, 0x21, 0x00


	//----- nvinfo : EIATTR_SPARSE_MMA_MASK
	.align		4
.L_13:
        /*0038*/ 	.byte	0x03, 0x50
        /*003a*/ 	.short	0x0000


	//----- nvinfo : EIATTR_MAXREG_COUNT
	.align		4
        /*003c*/ 	.byte	0x03, 0x1b
        /*003e*/ 	.short	0x00ff


	//----- nvinfo : EIATTR_MERCURY_ISA_VERSION
	.align		4
        /*0040*/ 	.byte	0x03, 0x5f
        /*0042*/ 	.short	0x0101


	//----- nvinfo : EIATTR_VRC_CTA_INIT_COUNT
	.align		4
        /*0044*/ 	.byte	0x02, 0x4a
	.zero		1
	.zero		1


	//----- nvinfo : EIATTR_EXIT_INSTR_OFFSETS
	.align		4
        /*0048*/ 	.byte	0x04, 0x1c
        /*004a*/ 	.short	(.L_15 - .L_14)


	//   ....[0]....
.L_14:
        /*004c*/ 	.word	0x00000070


	//   ....[1]....
        /*0050*/ 	.word	0x000004d0


	//----- nvinfo : EIATTR_CBANK_PARAM_SIZE
	.align		4
.L_15:
        /*0054*/ 	.byte	0x03, 0x19
        /*0056*/ 	.short	0x0014


	//----- nvinfo : EIATTR_PARAM_CBANK
	.align		4
        /*0058*/ 	.byte	0x04, 0x0a
        /*005a*/ 	.short	(.L_17 - .L_16)
	.align		4
.L_16:
        /*005c*/ 	.word	index@(.nv.constant0._Z10testKernelPfS_i)
        /*0060*/ 	.short	0x0380
        /*0062*/ 	.short	0x0014


	//----- nvinfo : EIATTR_SW_WAR
	.align		4
.L_17:
        /*0064*/ 	.byte	0x04, 0x36
        /*0066*/ 	.short	(.L_19 - .L_18)
.L_18:
        /*0068*/ 	.word	0x00000008
.L_19:


//--------------------- .nv.callgraph             --------------------------
	.section	.nv.callgraph,"",@"SHT_CUDA_CALLGRAPH"
	.align	4
	.sectionentsize	8
	.align		4
        /*0000*/ 	.word	0x00000000
	.align		4
        /*0004*/ 	.word	0xffffffff
	.align		4
        /*0008*/ 	.word	0x00000000
	.align		4
        /*000c*/ 	.word	0xfffffffe
	.align		4
        /*0010*/ 	.word	0x00000000
	.align		4
        /*0014*/ 	.word	0xfffffffd
	.align		4
        /*0018*/ 	.word	0x00000000
	.align		4
        /*001c*/ 	.word	0xfffffffc


//--------------------- .text._Z10testKernelPfS_i --------------------------
	.section	.text._Z10testKernelPfS_i,"ax",@progbits
	.align	128
        .global         _Z10testKernelPfS_i
        .type           _Z10testKernelPfS_i,@function
        .size           _Z10testKernelPfS_i,(.L_x_8 - _Z10testKernelPfS_i)
        .other          _Z10testKernelPfS_i,@"STO_CUDA_ENTRY STV_DEFAULT"
_Z10testKernelPfS_i:
.text._Z10testKernelPfS_i:
[----:B------:R-:W-:Y:S01]  /*0000*/  LDC R1, c[0x0][0x37c] ;  /* 0x0000df00ff017b82 */ /* 0x000fe20000000800 */
[----:B------:R-:W0:Y:S07]  /*0010*/  S2R R0, SR_TID.X ;  /* 0x0000000000007919 */ /* 0x000e2e0000002100 */
[----:B------:R-:W0:Y:S01]  /*0020*/  S2UR UR4, SR_CTAID.X ;  /* 0x00000000000479c3 */ /* 0x000e220000002500 */
[----:B------:R-:W1:Y:S07]  /*0030*/  LDCU UR8, c[0x0][0x390] ;  /* 0x00007200ff0877ac */ /* 0x000e6e0008000800 */
[----:B------:R-:W0:Y:S02]  /*0040*/  LDC R3, c[0x0][0x360] ;  /* 0x0000d800ff037b82 */ /* 0x000e240000000800 */
[----:B0-----:R-:W-:-:S05]  /*0050*/  IMAD R0, R3, UR4, R0 ;  /* 0x0000000403007c24 */ /* 0x001fca000f8e0200 */
[----:B-1----:R-:W-:-:S13]  /*0060*/  ISETP.GE.AND P0, PT, R0, UR8, PT ;  /* 0x0000000800007c0c */ /* 0x002fda000bf06270 */
[----:B------:R-:W-:Y:S05]  /*0070*/  @P0 EXIT ;  /* 0x000000000000094d */ /* 0x000fea0003800000 */
[----:B------:R-:W0:Y:S01]  /*0080*/  LDC.64 R2, c[0x0][0x380] ;  /* 0x0000e000ff027b82 */ /* 0x000e220000000a00 */
[----:B------:R-:W1:Y:S01]  /*0090*/  LDCU.64 UR6, c[0x0][0x358] ;  /* 0x00006b00ff0677ac */ /* 0x000e620008000a00 */
[----:B0-----:R-:W-:-:S05]  /*00a0*/  IMAD.WIDE R2, R0, 0x4, R2 ;  /* 0x0000000400027825 */ /* 0x001fca00078e0202 */
[----:B-1----:R0:W5:Y:S01]  /*00b0*/  LDG.E R5, desc[UR6][R2.64] ;  /* 0x0000000602057981 */ /* 0x002162000c1e1900 */
[----:B------:R-:W-:-:S09]  /*00c0*/  UISETP.GE.AND UP0, UPT, UR8, 0x1, UPT ;  /* 0x000000010800788c */ /* 0x000fd2000bf06270 */
[----:B0-----:R-:W-:Y:S05]  /*00d0*/  BRA.U !UP0, `(.L_x_0) ;  /* 0x0000000108f07547 */ /* 0x001fea000b800000 */
[----:B------:R-:W-:Y:S02]  /*00e0*/  UISETP.GE.U32.AND UP0, UPT, UR8, 0x4, UPT ;  /* 0x000000040800788c */ /* 0x000fe4000bf06070 */
[----:B------:R-:W-:-:S07]  /*00f0*/  ULOP3.LUT UR4, UR8, 0x3, URZ, 0xc0, !UPT ;  /* 0x0000000308047892 */ /* 0x000fce000f8ec0ff */
[----:B------:R-:W-:Y:S05]  /*0100*/  BRA.U !UP0, `(.L_x_1) ;  /* 0x0000000108c87547 */ /* 0x000fea000b800000 */
[----:B------:R-:W-:-:S04]  /*0110*/  ULOP3.LUT UR5, UR8, 0x7ffffffc, URZ, 0xc0, !UPT ;  /* 0x7ffffffc08057892 */ /* 0x000fc8000f8ec0ff */
[----:B------:R-:W-:-:S04]  /*0120*/  UIADD3 UR5, UPT, UPT, -UR5, URZ, URZ ;  /* 0x000000ff05057290 */ /* 0x000fc8000fffe1ff */
[----:B------:R-:W-:-:S09]  /*0130*/  UISETP.GE.AND UP0, UPT, UR5, URZ, UPT ;  /* 0x000000ff0500728c */ /* 0x000fd2000bf06270 */
[----:B------:R-:W-:Y:S05]  /*0140*/  BRA.U UP0, `(.L_x_2) ;  /* 0x00000001009c7547 */ /* 0x000fea000b800000 */
[----:B------:R-:W-:Y:S02]  /*0150*/  UIADD3 UR9, UPT, UPT, -UR5, URZ, URZ ;  /* 0x000000ff05097290 */ /* 0x000fe4000fffe1ff */
[----:B------:R-:W-:Y:S02]  /*0160*/  UPLOP3.LUT UP0, UPT, UPT, UPT, UPT, 0x80, 0x8 ;  /* 0x000000000008789c */ /* 0x000fe40003f0f070 */
[----:B------:R-:W-:-:S09]  /*0170*/  UISETP.GT.AND UP1, UPT, UR9, 0xc, UPT ;  /* 0x0000000c0900788c */ /* 0x000fd2000bf24270 */
[----:B------:R-:W-:Y:S05]  /*0180*/  BRA.U !UP1, `(.L_x_3) ;  /* 0x0000000109507547 */ /* 0x000fea000b800000 */
[----:B------:R-:W-:-:S11]  /*0190*/  UPLOP3.LUT UP0, UPT, UPT, UPT, UPT, 0x40, 0x4 ;  /* 0x000000000004789c */ /* 0x000fd60003f0e870 */
.L_x_4:
[----:B-----5:R-:W-:Y:S01]  /*01a0*/  FADD R5, R5, 1 ;  /* 0x3f80000005057421 */ /* 0x020fe20000000000 */
[----:B------:R-:W-:-:S03]  /*01b0*/  UIADD3 UR5, UPT, UPT, UR5, 0x10, URZ ;  /* 0x0000001005057890 */ /* 0x000fc6000fffe0ff */
[----:B------:R-:W-:Y:S01]  /*01c0*/  FADD R5, R5, 1 ;  /* 0x3f80000005057421 */ /* 0x000fe20000000000 */
[----:B------:R-:W-:-:S03]  /*01d0*/  UISETP.GE.AND UP1, UPT, UR5, -0xc, UPT ;  /* 0xfffffff40500788c */ /* 0x000fc6000bf26270 */
[----:B------:R-:W-:-:S04]  /*01e0*/  FADD R5, R5, 1 ;  /* 0x3f80000005057421 */ /* 0x000fc80000000000 */
        /* <DEDUP_REMOVED lines=12> */
[----:B------:R-:W-:Y:S01]  /*02b0*/  FADD R5, R5, 1 ;  /* 0x3f80000005057421 */ /* 0x000fe20000000000 */
[----:B------:R-:W-:Y:S06]  /*02c0*/  BRA.U !UP1, `(.L_x_4) ;  /* 0xfffffffd09b47547 */ /* 0x000fec000b83ffff */
.L_x_3:
[----:B------:R-:W-:-:S04]  /*02d0*/  UIADD3 UR9, UPT, UPT, -UR5, URZ, URZ ;  /* 0x000000ff05097290 */ /* 0x000fc8000fffe1ff */
[----:B------:R-:W-:-:S09]  /*02e0*/  UISETP.GT.AND UP1, UPT, UR9, 0x4, UPT ;  /* 0x000000040900788c */ /* 0x000fd2000bf24270 */
[----:B------:R-:W-:Y:S05]  /*02f0*/  BRA.U !UP1, `(.L_x_5) ;  /* 0x0000000109287547 */ /* 0x000fea000b800000 */
[----:B-----5:R-:W-:Y:S01]  /*0300*/  FADD R5, R5, 1 ;  /* 0x3f80000005057421 */ /* 0x020fe20000000000 */
[----:B------:R-:W-:Y:S02]  /*0310*/  UPLOP3.LUT UP0, UPT, UPT, UPT, UPT, 0x40, 0x4 ;  /* 0x000000000004789c */ /* 0x000fe40003f0e870 */
[----:B------:R-:W-:Y:S01]  /*0320*/  UIADD3 UR5, UPT, UPT, UR5, 0x8, URZ ;  /* 0x0000000805057890 */ /* 0x000fe2000fffe0ff */
[----:B------:R-:W-:-:S04]  /*0330*/  FADD R5, R5, 1 ;  /* 0x3f80000005057421 */ /* 0x000fc80000000000 */
[----:B------:R-:W-:-:S04]  /*0340*/  FADD R5, R5, 1 ;  /* 0x3f80000005057421 */ /* 0x000fc80000000000 */
[----:B------:R-:W-:-:S04]  /*0350*/  FADD R5, R5, 1 ;  /* 0x3f80000005057421 */ /* 0x000fc80000000000 */
[----:B------:R-:W-:-:S04]  /*0360*/  FADD R5, R5, 1 ;  /* 0x3f80000005057421 */ /* 0x000fc80000000000 */
[----:B------:R-:W-:-:S04]  /*0370*/  FADD R5, R5, 1 ;  /* 0x3f80000005057421 */ /* 0x000fc80000000000 */
[----:B------:R-:W-:-:S04]  /*0380*/  FADD R5, R5, 1 ;  /* 0x3f80000005057421 */ /* 0x000fc80000000000 */
[----:B------:R-:W-:-:S07]  /*0390*/  FADD R5, R5, 1 ;  /* 0x3f80000005057421 */ /* 0x000fce0000000000 */
.L_x_5:
[----:B------:R-:W-:-:S09]  /*03a0*/  UISETP.NE.OR UP0, UPT, UR5, URZ, UP0 ;  /* 0x000000ff0500728c */ /* 0x000fd20008705670 */
[----:B------:R-:W-:Y:S05]  /*03b0*/  BRA.U !UP0, `(.L_x_1) ;  /* 0x00000001081c7547 */ /* 0x000fea000b800000 */
.L_x_2:
[----:B------:R-:W-:Y:S01]  /*03c0*/  UIADD3 UR5, UPT, UPT, UR5, 0x4, URZ ;  /* 0x0000000405057890 */ /* 0x000fe2000fffe0ff */
[----:B-----5:R-:W-:-:S03]  /*03d0*/  FADD R5, R5, 1 ;  /* 0x3f80000005057421 */ /* 0x020fc60000000000 */
[----:B------:R-:W-:Y:S01]  /*03e0*/  UISETP.NE.AND UP0, UPT, UR5, URZ, UPT ;  /* 0x000000ff0500728c */ /* 0x000fe2000bf05270 */
[----:B------:R-:W-:-:S04]  /*03f0*/  FADD R5, R5, 1 ;  /* 0x3f80000005057421 */ /* 0x000fc80000000000 */
[----:B------:R-:W-:-:S04]  /*0400*/  FADD R5, R5, 1 ;  /* 0x3f80000005057421 */ /* 0x000fc80000000000 */
[----:B------:R-:W-:Y:S01]  /*0410*/  FADD R5, R5, 1 ;  /* 0x3f80000005057421 */ /* 0x000fe20000000000 */
[----:B------:R-:W-:Y:S06]  /*0420*/  BRA.U UP0, `(.L_x_2) ;  /* 0xfffffffd00e47547 */ /* 0x000fec000b83ffff */
.L_x_1:
[----:B------:R-:W-:-:S09]  /*0430*/  UISETP.NE.AND UP0, UPT, UR4, URZ, UPT ;  /* 0x000000ff0400728c */ /* 0x000fd2000bf05270 */
[----:B------:R-:W-:Y:S05]  /*0440*/  BRA.U !UP0, `(.L_x_0) ;  /* 0x0000000108147547 */ /* 0x000fea000b800000 */
[----:B------:R-:W-:-:S12]  /*0450*/  UIADD3 UR4, UPT, UPT, -UR4, URZ, URZ ;  /* 0x000000ff04047290 */ /* 0x000fd8000fffe1ff */
.L_x_6:
[----:B------:R-:W-:Y:S01]  /*0460*/  UIADD3 UR4, UPT, UPT, UR4, 0x1, URZ ;  /* 0x0000000104047890 */ /* 0x000fe2000fffe0ff */
[----:B-----5:R-:W-:-:S03]  /*0470*/  FADD R5, R5, 1 ;  /* 0x3f80000005057421 */ /* 0x020fc60000000000 */
[----:B------:R-:W-:-:S09]  /*0480*/  UISETP.NE.AND UP0, UPT, UR4, URZ, UPT ;  /* 0x000000ff0400728c */ /* 0x000fd2000bf05270 */
[----:B------:R-:W-:Y:S05]  /*0490*/  BRA.U UP0, `(.L_x_6) ;  /* 0xfffffffd00f07547 */ /* 0x000fea000b83ffff */
.L_x_0:
[----:B------:R-:W0:Y:S02]  /*04a0*/  LDC.64 R2, c[0x0][0x388] ;  /* 0x0000e200ff027b82 */ /* 0x000e240000000a00 */
[----:B0-----:R-:W-:-:S05]  /*04b0*/  IMAD.WIDE R2, R0, 0x4, R2 ;  /* 0x0000000400027825 */ /* 0x001fca00078e0202 */
[----:B-----5:R-:W-:Y:S01]  /*04c0*/  STG.E desc[UR6][R2.64], R5 ;  /* 0x0000000502007986 */ /* 0x020fe2000c101906 */
[----:B------:R-:W-:Y:S05]  /*04d0*/  EXIT ;  /* 0x000000000000794d */ /* 0x000fea0003800000 */
.L_x_7:
[----:B------:R-:W-:-:S00]  /*04e0*/  BRA `(.L_x_7) ;  /* 0xfffffffc00fc7947 */ /* 0x000fc0000383ffff */
[----:B------:R-:W-:-:S00]  /*04f0*/  NOP ;  /* 0x0000000000007918 */ /* 0x000fc00000000000 */
        /* <DEDUP_REMOVED lines=8> */
.L_x_8:


//--------------------- .nv.shared.reserved.0     --------------------------
	.section	.nv.shared.reserved.0,"aw",@nobits
	.weak		__nv_reservedSMEM_offset_0_alias
	.size		__nv_reservedSMEM_offset_0_alias, 0, 64
	.other		__nv_reservedSMEM_offset_0_alias,@"STO_CUDA_RESERVED_SHARED STV_DEFAULT"
__nv_reservedSMEM_offset_0_alias:
	.zero		0
	.zero		64


//--------------------- .nv.constant0._Z10testKernelPfS_i --------------------------
	.section	.nv.constant0._Z10testKernelPfS_i,"a",@progbits
	.sectionflags	@""
	.align	4
.nv.constant0._Z10testKernelPfS_i:
	.zero		916


//--------------------- SYMBOLS --------------------------

	.type		.nv.reservedSmem.offset0,@object
	.size		.nv.reservedSmem.offset0,0x4
